//
// Generated by NVIDIA NVVM Compiler
//
// Compiler Build ID: CL-36424714
// Cuda compilation tools, release 13.0, V13.0.88
// Based on NVVM 20.0.0
//

.version 9.0
.target sm_100
.address_size 64

	// .globl	_Z15create_fractal2Pfi

.visible .entry _Z15create_fractal2Pfi(
	.param .u64 .ptr .align 1 _Z15create_fractal2Pfi_param_0,
	.param .u32 _Z15create_fractal2Pfi_param_1
)
{
	.reg .b32 	%r<12>;
	.reg .b64 	%rd<5>;

	ld.param.u64 	%rd1, [_Z15create_fractal2Pfi_param_0];
	ld.param.u32 	%r1, [_Z15create_fractal2Pfi_param_1];
	cvta.to.global.u64 	%rd2, %rd1;
	mov.u32 	%r2, %tid.x;
	mov.u32 	%r3, %ctaid.x;
	mov.u32 	%r4, %ntid.x;
	mad.lo.s32 	%r5, %r3, %r4, %r2;
	mov.u32 	%r6, %tid.y;
	mov.u32 	%r7, %ctaid.y;
	mov.u32 	%r8, %ntid.y;
	mad.lo.s32 	%r9, %r7, %r8, %r6;
	mad.lo.s32 	%r10, %r1, %r9, %r5;
	mul.wide.s32 	%rd3, %r10, 4;
	add.s64 	%rd4, %rd2, %rd3;
	mov.b32 	%r11, 1116340224;
	st.global.u32 	[%rd4], %r11;
	ret;

}


// ===== COMPILED SASS (sm_100) =====

	.target	sm_100

	.elftype	@"ET_EXEC"


//--------------------- .note.nv.tkinfo           --------------------------
	.section	.note.nv.tkinfo,"",@"SHT_NOTE"
	.sectionflags	@"SHF_NOTE_NV_TKINFO"
	.tkinfo
        /*0018*/ 	.word	0x00000002
        /*0030*/ 	.string	""
        /*0030*/ 	.string	"ptxas"
        /*0030*/ 	.string	"Cuda compilation tools, release 13.0, V13.0.88"
        /*0030*/ 	.string	"Build cuda_13.0.r13.0/compiler.36424714_0"
        /*0030*/ 	.string	"-arch sm_100 -m 64 "



//--------------------- .note.nv.cuinfo           --------------------------
	.section	.note.nv.cuinfo,"",@"SHT_NOTE"
	.sectionflags	@"SHF_NOTE_NV_CUINFO"
        /*0018*/ 	.short	0x0002
        /*001a*/ 	.short	0x0064
        /*001c*/ 	.short	0x0082
	.zero		2


//--------------------- .nv.info                  --------------------------
	.section	.nv.info,"",@"SHT_CUDA_INFO"
	.align	4


	//----- nvinfo : EIATTR_REGCOUNT
	.align		4
        /*0000*/ 	.byte	0x04, 0x2f
        /*0002*/ 	.short	(.L_1 - .L_0)
	.align		4
.L_0:
        /*0004*/ 	.word	index@(_Z15create_fractal2Pfi)
        /*0008*/ 	.word	0x0000000a


	//----- nvinfo : EIATTR_FRAME_SIZE
	.align		4
.L_1:
        /*000c*/ 	.byte	0x04, 0x11
        /*000e*/ 	.short	(.L_3 - .L_2)
	.align		4
.L_2:
        /*0010*/ 	.word	index@(_Z15create_fractal2Pfi)
        /*0014*/ 	.word	0x00000000


	//----- nvinfo : EIATTR_MIN_STACK_SIZE
	.align		4
.L_3:
        /*0018*/ 	.byte	0x04, 0x12
        /*001a*/ 	.short	(.L_5 - .L_4)
	.align		4
.L_4:
        /*001c*/ 	.word	index@(_Z15create_fractal2Pfi)
        /*0020*/ 	.word	0x00000000
.L_5:


//--------------------- .nv.compat                --------------------------
	.section	.nv.compat,"",@"SHT_CUDA_COMPAT_INFO"
	.align	4
        /*0000*/ 	.byte	0x02, 0x09, 0x00, 0x00, 0x02, 0x02, 0x01, 0x00, 0x02, 0x05, 0x05, 0x00, 0x03, 0x07, 0x01, 0x01
        /*0010*/ 	.byte	0x02, 0x03, 0x00, 0x00, 0x02, 0x06, 0x01, 0x00, 0x04, 0x0b, 0x08, 0x00, 0x09, 0x00, 0x00, 0x00
        /*0020*/ 	.byte	0x00, 0x00, 0x00, 0x00


//--------------------- .nv.info._Z15create_fractal2Pfi --------------------------
	.section	.nv.info._Z15create_fractal2Pfi,"",@"SHT_CUDA_INFO"
	.sectionflags	@""
	.align	4


	//----- nvinfo : EIATTR_CUDA_API_VERSION
	.align		4
        /*0000*/ 	.byte	0x04, 0x37
        /*0002*/ 	.short	(.L_7 - .L_6)
.L_6:
        /*0004*/ 	.word	0x00000082


	//----- nvinfo : EIATTR_KPARAM_INFO
	.align		4
.L_7:
        /*0008*/ 	.byte	0x04, 0x17
        /*000a*/ 	.short	(.L_9 - .L_8)
.L_8:
        /*000c*/ 	.word	0x00000000
        /*0010*/ 	.short	0x0001
        /*0012*/ 	.short	0x0008
        /*0014*/ 	.byte	0x00, 0xf0, 0x11, 0x00


	//----- nvinfo : EIATTR_KPARAM_INFO
	.align		4
.L_9:
        /*0018*/ 	.byte	0x04, 0x17
        /*001a*/ 	.short	(.L_11 - .L_10)
.L_10:
        /*001c*/ 	.word	0x00000000
        /*0020*/ 	.short	0x0000
        /*0022*/ 	.short	0x0000
        /*0024*/ 	.byte	0x00, 0xf5, 0x21, 0x00


	//----- nvinfo : EIATTR_SPARSE_MMA_MASK
	.align		4
.L_11:
        /*0028*/ 	.byte	0x03, 0x50
        /*002a*/ 	.short	0x0000


	//----- nvinfo : EIATTR_MAXREG_COUNT
	.align		4
        /*002c*/ 	.byte	0x03, 0x1b
        /*002e*/ 	.short	0x00ff


	//----- nvinfo : EIATTR_MERCURY_ISA_VERSION
	.align		4
        /*0030*/ 	.byte	0x03, 0x5f
        /*0032*/ 	.short	0x0101


	//----- nvinfo : EIATTR_VRC_CTA_INIT_COUNT
	.align		4
        /*0034*/ 	.byte	0x02, 0x4a
	.zero		1
	.zero		1


	//----- nvinfo : EIATTR_EXIT_INSTR_OFFSETS
	.align		4
        /*0038*/ 	.byte	0x04, 0x1c
        /*003a*/ 	.short	(.L_13 - .L_12)


	//   ....[0]....
.L_12:
        /*003c*/ 	.word	0x00000100


	//----- nvinfo : EIATTR_CBANK_PARAM_SIZE
	.align		4
.L_13:
        /*0040*/ 	.byte	0x03, 0x19
        /*0042*/ 	.short	0x000c


	//----- nvinfo : EIATTR_PARAM_CBANK
	.align		4
        /*0044*/ 	.byte	0x04, 0x0a
        /*0046*/ 	.short	(.L_15 - .L_14)
	.align		4
.L_14:
        /*0048*/ 	.word	index@(.nv.constant0._Z15create_fractal2Pfi)
        /*004c*/ 	.short	0x0380
        /*004e*/ 	.short	0x000c


	//----- nvinfo : EIATTR_SW_WAR
	.align		4
.L_15:
        /*0050*/ 	.byte	0x04, 0x36
        /*0052*/ 	.short	(.L_17 - .L_16)
.L_16:
        /*0054*/ 	.word	0x00000008
.L_17:


//--------------------- .nv.callgraph             --------------------------
	.section	.nv.callgraph,"",@"SHT_CUDA_CALLGRAPH"
	.align	4
	.sectionentsize	8
	.align		4
        /*0000*/ 	.word	0x00000000
	.align		4
        /*0004*/ 	.word	0xffffffff
	.align		4
        /*0008*/ 	.word	0x00000000
	.align		4
        /*000c*/ 	.word	0xfffffffe
	.align		4
        /*0010*/ 	.word	0x00000000
	.align		4
        /*0014*/ 	.word	0xfffffffd
	.align		4
        /*0018*/ 	.word	0x00000000
	.align		4
        /*001c*/ 	.word	0xfffffffc


//--------------------- .text._Z15create_fractal2Pfi --------------------------
	.section	.text._Z15create_fractal2Pfi,"ax",@progbits
	.align	128
        .global         _Z15create_fractal2Pfi
        .type           _Z15create_fractal2Pfi,@function
        .size           _Z15create_fractal2Pfi,(.L_x_1 - _Z15create_fractal2Pfi)
        .other          _Z15create_fractal2Pfi,@"STO_CUDA_ENTRY STV_DEFAULT"
_Z15create_fractal2Pfi:
.text._Z15create_fractal2Pfi:
[----:B------:R-:W-:Y:S01]  /*0000*/  LDC R1, c[0x0][0x37c] ;  /* 0x0000df00ff017b82 */ /* 0x000fe20000000800 */
[----:B------:R-:W0:Y:S07]  /*0010*/  S2R R0, SR_TID.X ;  /* 0x0000000000007919 */ /* 0x000e2e0000002100 */
[----:B------:R-:W0:Y:S01]  /*0020*/  S2UR UR6, SR_CTAID.X ;  /* 0x00000000000679c3 */ /* 0x000e220000002500 */
[----:B------:R-:W1:Y:S01]  /*0030*/  LDCU UR8, c[0x0][0x388] ;  /* 0x00007100ff0877ac */ /* 0x000e620008000800 */
[----:B------:R-:W2:Y:S01]  /*0040*/  S2R R4, SR_TID.Y ;  /* 0x0000000000047919 */ /* 0x000ea20000002200 */
[----:B------:R-:W3:Y:S05]  /*0050*/  LDCU.64 UR4, c[0x0][0x358] ;  /* 0x00006b00ff0477ac */ /* 0x000eea0008000a00 */
[----:B------:R-:W0:Y:S08]  /*0060*/  LDC R5, c[0x0][0x360] ;  /* 0x0000d800ff057b82 */ /* 0x000e300000000800 */
[----:B------:R-:W2:Y:S08]  /*0070*/  S2UR UR7, SR_CTAID.Y ;  /* 0x00000000000779c3 */ /* 0x000eb00000002600 */
[----:B------:R-:W2:Y:S08]  /*0080*/  LDC R7, c[0x0][0x364] ;  /* 0x0000d900ff077b82 */ /* 0x000eb00000000800 */
[----:B------:R-:W4:Y:S01]  /*0090*/  LDC.64 R2, c[0x0][0x380] ;  /* 0x0000e000ff027b82 */ /* 0x000f220000000a00 */
[----:B0-----:R-:W-:-:S02]  /*00a0*/  IMAD R0, R5, UR6, R0 ;  /* 0x0000000605007c24 */ /* 0x001fc4000f8e0200 */
[----:B--2---:R-:W-:Y:S02]  /*00b0*/  IMAD R5, R7, UR7, R4 ;  /* 0x0000000707057c24 */ /* 0x004fe4000f8e0204 */
[----:B------:R-:W-:Y:S02]  /*00c0*/  HFMA2 R7, -RZ, RZ, 3.26953125, 0 ;  /* 0x428a0000ff077431 */ /* 0x000fe400000001ff */
[----:B-1----:R-:W-:-:S04]  /*00d0*/  IMAD R5, R5, UR8, R0 ;  /* 0x0000000805057c24 */ /* 0x002fc8000f8e0200 */
[----:B----4-:R-:W-:-:S05]  /*00e0*/  IMAD.WIDE R2, R5, 0x4, R2 ;  /* 0x0000000405027825 */ /* 0x010fca00078e0202 */
[----:B---3--:R-:W-:Y:S01]  /*00f0*/  STG.E desc[UR4][R2.64], R7 ;  /* 0x0000000702007986 */ /* 0x008fe2000c101904 */
[----:B------:R-:W-:Y:S05]  /*0100*/  EXIT ;  /* 0x000000000000794d */ /* 0x000fea0003800000 */
.L_x_0:
[----:B------:R-:W-:-:S00]  /*0110*/  BRA `(.L_x_0) ;  /* 0xfffffffc00fc7947 */ /* 0x000fc0000383ffff */
[----:B------:R-:W-:-:S00]  /*0120*/  NOP ;  /* 0x0000000000007918 */ /* 0x000fc00000000000 */
        /* <DEDUP_REMOVED lines=13> */
.L_x_1:


//--------------------- .nv.shared.reserved.0     --------------------------
	.section	.nv.shared.reserved.0,"aw",@nobits
	.weak		__nv_reservedSMEM_offset_0_alias
	.size		__nv_reservedSMEM_offset_0_alias, 0, 64
	.other		__nv_reservedSMEM_offset_0_alias,@"STO_CUDA_RESERVED_SHARED STV_DEFAULT"
__nv_reservedSMEM_offset_0_alias:
	.zero		0
	.zero		64


//--------------------- .nv.constant0._Z15create_fractal2Pfi --------------------------
	.section	.nv.constant0._Z15create_fractal2Pfi,"a",@progbits
	.sectionflags	@""
	.align	4
.nv.constant0._Z15create_fractal2Pfi:
	.zero		908


//--------------------- SYMBOLS --------------------------

	.type		.nv.reservedSmem.offset0,@object
	.size		.nv.reservedSmem.offset0,0x4
